	.headerflags	@"EF_CUDA_TEXMODE_UNIFIED EF_CUDA_64BIT_ADDRESS EF_CUDA_ACCELERATORS EF_CUDA_SM90 EF_CUDA_VIRTUAL_SM(EF_CUDA_SM90)"
	.elftype	@"ET_EXEC"


//--------------------- .nv.info                  --------------------------
	.section	.nv.info,"",@"SHT_CUDA_INFO"
	.align	4


	//----- nvinfo : EIATTR_REGCOUNT
	.align		4
        /*0000*/ 	.byte	0x04, 0x2f
        /*0002*/ 	.short	(.L_1 - .L_0)
	.align		4
.L_0:
        /*0004*/ 	.word	index@(triton_poi_fused__to_copy_ne_0)
        /*0008*/ 	.word	0x0000000a


	//----- nvinfo : EIATTR_MIN_STACK_SIZE
	.align		4
.L_1:
        /*000c*/ 	.byte	0x04, 0x12
        /*000e*/ 	.short	(.L_3 - .L_2)
	.align		4
.L_2:
        /*0010*/ 	.word	index@(triton_poi_fused__to_copy_ne_0)
        /*0014*/ 	.word	0x00000000


	//----- nvinfo : EIATTR_FRAME_SIZE
	.align		4
.L_3:
        /*0018*/ 	.byte	0x04, 0x11
        /*001a*/ 	.short	(.L_5 - .L_4)
	.align		4
.L_4:
        /*001c*/ 	.word	index@(triton_poi_fused__to_copy_ne_0)
        /*0020*/ 	.word	0x00000000


	//----- nvinfo : EIATTR_MIN_STACK_SIZE
	.align		4
.L_5:
        /*0024*/ 	.byte	0x04, 0x12
        /*0026*/ 	.short	(.L_7 - .L_6)
	.align		4
.L_6:
        /*0028*/ 	.word	index@(triton_poi_fused__to_copy_ne_0)
        /*002c*/ 	.word	0x00000000
.L_7:


//--------------------- .nv.info.triton_poi_fused__to_copy_ne_0 --------------------------
	.section	.nv.info.triton_poi_fused__to_copy_ne_0,"",@"SHT_CUDA_INFO"
	.sectionflags	@""
	.align	4


	//----- nvinfo : EIATTR_CUDA_API_VERSION
	.align		4
        /*0000*/ 	.byte	0x04, 0x37
        /*0002*/ 	.short	(.L_9 - .L_8)
.L_8:
        /*0004*/ 	.word	0x0000007c


	//----- nvinfo : EIATTR_KPARAM_INFO
	.align		4
.L_9:
        /*0008*/ 	.byte	0x04, 0x17
        /*000a*/ 	.short	(.L_11 - .L_10)
.L_10:
        /*000c*/ 	.word	0x00000000
        /*0010*/ 	.short	0x0002
        /*0012*/ 	.short	0x0010
        /*0014*/ 	.byte	0x00, 0xf0, 0x11, 0x00


	//----- nvinfo : EIATTR_KPARAM_INFO
	.align		4
.L_11:
        /*0018*/ 	.byte	0x04, 0x17
        /*001a*/ 	.short	(.L_13 - .L_12)
.L_12:
        /*001c*/ 	.word	0x00000000
        /*0020*/ 	.short	0x0001
        /*0022*/ 	.short	0x0008
        /*0024*/ 	.byte	0x00, 0xf4, 0x21, 0x00


	//----- nvinfo : EIATTR_KPARAM_INFO
	.align		4
.L_13:
        /*0028*/ 	.byte	0x04, 0x17
        /*002a*/ 	.short	(.L_15 - .L_14)
.L_14:
        /*002c*/ 	.word	0x00000000
        /*0030*/ 	.short	0x0000
        /*0032*/ 	.short	0x0000
        /*0034*/ 	.byte	0x00, 0xf4, 0x21, 0x00


	//----- nvinfo : EIATTR_SPARSE_MMA_MASK
	.align		4
.L_15:
        /*0038*/ 	.byte	0x03, 0x50
        /*003a*/ 	.short	0x0000


	//----- nvinfo : EIATTR_MAXREG_COUNT
	.align		4
        /*003c*/ 	.byte	0x03, 0x1b
        /*003e*/ 	.short	0x00ff


	//----- nvinfo : EIATTR_EXIT_INSTR_OFFSETS
	.align		4
        /*0040*/ 	.byte	0x04, 0x1c
        /*0042*/ 	.short	(.L_17 - .L_16)


	//   ....[0]....
.L_16:
        /*0044*/ 	.word	0x00000110


	//   ....[1]....
        /*0048*/ 	.word	0x00000150


	//----- nvinfo : EIATTR_REQNTID
	.align		4
.L_17:
        /*004c*/ 	.byte	0x04, 0x10
        /*004e*/ 	.short	(.L_19 - .L_18)
.L_18:
        /*0050*/ 	.word	0x00000080
        /*0054*/ 	.word	0x00000001
        /*0058*/ 	.word	0x00000001


	//----- nvinfo : EIATTR_CRS_STACK_SIZE
	.align		4
.L_19:
        /*005c*/ 	.byte	0x04, 0x1e
        /*005e*/ 	.short	(.L_21 - .L_20)
.L_20:
        /*0060*/ 	.word	0x00000000


	//----- nvinfo : EIATTR_CBANK_PARAM_SIZE
	.align		4
.L_21:
        /*0064*/ 	.byte	0x03, 0x19
        /*0066*/ 	.short	0x0014


	//----- nvinfo : EIATTR_PARAM_CBANK
	.align		4
        /*0068*/ 	.byte	0x04, 0x0a
        /*006a*/ 	.short	(.L_23 - .L_22)
	.align		4
.L_22:
        /*006c*/ 	.word	index@(.nv.constant0.triton_poi_fused__to_copy_ne_0)
        /*0070*/ 	.short	0x0210
        /*0072*/ 	.short	0x0014


	//----- nvinfo : EIATTR_SW_WAR
	.align		4
.L_23:
        /*0074*/ 	.byte	0x04, 0x36
        /*0076*/ 	.short	(.L_25 - .L_24)
.L_24:
        /*0078*/ 	.word	0x00000008
.L_25:


//--------------------- .nv.callgraph             --------------------------
	.section	.nv.callgraph,"",@"SHT_CUDA_CALLGRAPH"
	.align	4
	.sectionentsize	8
	.align		4
        /*0000*/ 	.word	0x00000000
	.align		4
        /*0004*/ 	.word	0xffffffff
	.align		4
        /*0008*/ 	.word	0x00000000
	.align		4
        /*000c*/ 	.word	0xfffffffe
	.align		4
        /*0010*/ 	.word	0x00000000
	.align		4
        /*0014*/ 	.word	0xfffffffd
	.align		4
        /*0018*/ 	.word	0x00000000
	.align		4
        /*001c*/ 	.word	0xfffffffc


//--------------------- .text.triton_poi_fused__to_copy_ne_0 --------------------------
	.section	.text.triton_poi_fused__to_copy_ne_0,"ax",@progbits
	.align	128
        .global         triton_poi_fused__to_copy_ne_0
        .type           triton_poi_fused__to_copy_ne_0,@function
        .size           triton_poi_fused__to_copy_ne_0,(.L_x_3 - triton_poi_fused__to_copy_ne_0)
        .other          triton_poi_fused__to_copy_ne_0,@"STO_CUDA_ENTRY STV_DEFAULT"
triton_poi_fused__to_copy_ne_0:
.text.triton_poi_fused__to_copy_ne_0:
[----:B------:R-:W0:Y:S02]  /*0000*/  LDC R1, c[0x0][0x28] ;  /* 0x00000a00ff017b82 */ /* 0x000e240000000800 */
[----:B------:R-:W1:Y:S01]  /*0010*/  S2R R0, SR_TID.X ;  /* 0x0000000000007919 */ /* 0x000e620000002100 */
[----:B------:R-:W2:Y:S01]  /*0020*/  LDC.64 R4, c[0x0][0x218] ;  /* 0x00008600ff047b82 */ /* 0x000ea20000000a00 */
[----:B------:R-:W-:Y:S01]  /*0030*/  ULDC.64 UR4, c[0x0][0x208] ;  /* 0x0000820000047ab9 */ /* 0x000fe20000000a00 */
[----:B------:R-:W-:Y:S01]  /*0040*/  BSSY B0, `(.L_x_0) ;  /* 0x000000c000007945 */ /* 0x000fe20003800000 */
[----:B------:R-:W3:Y:S01]  /*0050*/  S2R R7, SR_CTAID.X ;  /* 0x0000000000077919 */ /* 0x000ee20000002500 */
[----:B------:R-:W-:Y:S01]  /*0060*/  CS2R R2, SRZ ;  /* 0x0000000000027805 */ /* 0x000fe2000001ff00 */
[----:B-1----:R-:W-:-:S05]  /*0070*/  IMAD.SHL.U32 R0, R0, 0x2, RZ ;  /* 0x0000000200007824 */ /* 0x002fca00078e00ff */
[----:B------:R-:W-:-:S05]  /*0080*/  LOP3.LUT R0, R0, 0xfe, RZ, 0xc0, !PT ;  /* 0x000000fe00007812 */ /* 0x000fca00078ec0ff */
[----:B---3--:R-:W-:-:S04]  /*0090*/  IMAD R7, R7, 0x100, R0 ;  /* 0x0000010007077824 */ /* 0x008fc800078e0200 */
[C---:B--2---:R-:W-:Y:S01]  /*00a0*/  IMAD.WIDE R4, R7.reuse, 0x4, R4 ;  /* 0x0000000407047825 */ /* 0x044fe200078e0204 */
[----:B------:R-:W-:-:S13]  /*00b0*/  ISETP.GE.AND P0, PT, R7, 0x100, PT ;  /* 0x000001000700780c */ /* 0x000fda0003f06270 */
[----:B------:R-:W-:Y:S05]  /*00c0*/  @P0 BRA `(.L_x_1) ;  /* 0x00000000000c0947 */ /* 0x000fea0003800000 */
[----:B------:R-:W1:Y:S02]  /*00d0*/  LDC.64 R2, c[0x0][0x210] ;  /* 0x00008400ff027b82 */ /* 0x000e640000000a00 */
[----:B-1----:R-:W-:-:S06]  /*00e0*/  IMAD.WIDE R2, R7, 0x4, R2 ;  /* 0x0000000407027825 */ /* 0x002fcc00078e0202 */
[----:B------:R-:W5:Y:S02]  /*00f0*/  LDG.E.64 R2, desc[UR4][R2.64] ;  /* 0x0000000402027981 */ /* 0x000f64000c1e1b00 */
.L_x_1:
[----:B------:R-:W-:Y:S05]  /*0100*/  BSYNC B0 ;  /* 0x0000000000007941 */ /* 0x000fea0003800000 */
.L_x_0:
[----:B------:R-:W-:Y:S05]  /*0110*/  @P0 EXIT ;  /* 0x000000000000094d */ /* 0x000fea0003800000 */
[----:B-----5:R-:W-:Y:S02]  /*0120*/  FSET.BF.NEU.AND R2, R2, 4, PT ;  /* 0x408000000202780a */ /* 0x020fe4000380d000 */
[----:B------:R-:W-:-:S05]  /*0130*/  FSET.BF.NEU.AND R3, R3, 4, PT ;  /* 0x408000000303780a */ /* 0x000fca000380d000 */
[----:B------:R-:W-:Y:S01]  /*0140*/  STG.E.64 desc[UR4][R4.64], R2 ;  /* 0x0000000204007986 */ /* 0x000fe2000c101b04 */
[----:B------:R-:W-:Y:S05]  /*0150*/  EXIT ;  /* 0x000000000000794d */ /* 0x000fea0003800000 */
.L_x_2:
[----:B------:R-:W-:-:S00]  /*0160*/  BRA `(.L_x_2) ;  /* 0xfffffffc00fc7947 */ /* 0x000fc0000383ffff */
[----:B------:R-:W-:-:S00]  /*0170*/  NOP ;  /* 0x0000000000007918 */ /* 0x000fc00000000000 */
        /* <DEDUP_REMOVED lines=8> */
.L_x_3:


//--------------------- .nv.constant0.triton_poi_fused__to_copy_ne_0 --------------------------
	.section	.nv.constant0.triton_poi_fused__to_copy_ne_0,"a",@progbits
	.sectionflags	@""
	.align	4
.nv.constant0.triton_poi_fused__to_copy_ne_0:
	.zero		548
